//
// Generated by NVIDIA NVVM Compiler
//
// Compiler Build ID: CL-36424714
// Cuda compilation tools, release 13.0, V13.0.88
// Based on NVVM 20.0.0
//

.version 9.0
.target sm_100
.address_size 64

	// .globl	_Z8B10kermad
.extern .func  (.param .b32 func_retval0) vprintf
(
	.param .b64 vprintf_param_0,
	.param .b64 vprintf_param_1
)
;
.global .align 4 .u32 b10_size;
.global .align 8 .u64 b10_ener;
.global .align 8 .u64 b10_kerm;
.global .align 1 .b8 $str[38] = {69, 61, 37, 46, 50, 108, 101, 32, 115, 105, 122, 101, 61, 37, 100, 32, 105, 103, 61, 37, 100, 32, 69, 48, 61, 37, 46, 50, 108, 101, 32, 37, 46, 50, 108, 101, 10};
.global .align 1 .b8 $str$1[26] = {32, 119, 101, 105, 116, 61, 37, 46, 52, 108, 102, 32, 32, 107, 101, 114, 109, 97, 61, 37, 46, 53, 108, 101, 10};

.visible .entry _Z8B10kermad(
	.param .f64 _Z8B10kermad_param_0
)
{
	.local .align 16 .b8 	__local_depot0[32];
	.reg .b64 	%SP;
	.reg .b64 	%SPL;
	.reg .pred 	%p<4>;
	.reg .b32 	%r<22>;
	.reg .b64 	%rd<16>;
	.reg .b64 	%fd<16>;

	mov.u64 	%SPL, __local_depot0;
	cvta.local.u64 	%SP, %SPL;
	ld.param.f64 	%fd1, [_Z8B10kermad_param_0];
	ld.global.u32 	%r1, [b10_size];
	setp.lt.s32 	%p1, %r1, 3;
	mov.b32 	%r21, 0;
	ld.global.u64 	%rd1, [b10_ener];
	@%p1 bra 	$L__BB0_3;
	add.s32 	%r18, %r1, -1;
	mov.b32 	%r21, 0;
	mov.u32 	%r19, %r18;
$L__BB0_2:
	shr.u32 	%r12, %r18, 1;
	add.s32 	%r13, %r12, %r21;
	mul.wide.u32 	%rd2, %r13, 8;
	add.s64 	%rd3, %rd1, %rd2;
	ld.f64 	%fd2, [%rd3];
	setp.lt.f64 	%p2, %fd1, %fd2;
	selp.b32 	%r21, %r21, %r13, %p2;
	selp.b32 	%r19, %r13, %r19, %p2;
	sub.s32 	%r18, %r19, %r21;
	setp.gt.s32 	%p3, %r18, 1;
	@%p3 bra 	$L__BB0_2;
$L__BB0_3:
	add.u64 	%rd4, %SP, 0;
	add.u64 	%rd5, %SPL, 0;
	mul.wide.u32 	%rd6, %r21, 8;
	add.s64 	%rd7, %rd1, %rd6;
	ld.f64 	%fd3, [%rd7];
	ld.f64 	%fd4, [%rd7+8];
	st.local.f64 	[%rd5], %fd1;
	st.local.v2.u32 	[%rd5+8], {%r1, %r21};
	st.local.v2.f64 	[%rd5+16], {%fd3, %fd4};
	mov.u64 	%rd8, $str;
	cvta.global.u64 	%rd9, %rd8;
	{ // callseq 0, 0
	.param .b64 param0;
	st.param.b64 	[param0], %rd9;
	.param .b64 param1;
	st.param.b64 	[param1], %rd4;
	.param .b32 retval0;
	call.uni (retval0), 
	vprintf, 
	(
	param0, 
	param1
	);
	ld.param.b32 	%r14, [retval0];
	} // callseq 0
	ld.global.u64 	%rd10, [b10_ener];
	add.s64 	%rd11, %rd10, %rd6;
	ld.f64 	%fd5, [%rd11+8];
	sub.f64 	%fd6, %fd5, %fd1;
	ld.f64 	%fd7, [%rd11];
	sub.f64 	%fd8, %fd5, %fd7;
	div.rn.f64 	%fd9, %fd6, %fd8;
	ld.global.u64 	%rd12, [b10_kerm];
	add.s64 	%rd13, %rd12, %rd6;
	ld.f64 	%fd10, [%rd13];
	mov.f64 	%fd11, 0d3FF0000000000000;
	sub.f64 	%fd12, %fd11, %fd9;
	ld.f64 	%fd13, [%rd13+8];
	mul.f64 	%fd14, %fd12, %fd13;
	fma.rn.f64 	%fd15, %fd9, %fd10, %fd14;
	st.local.v2.f64 	[%rd5], {%fd9, %fd15};
	mov.u64 	%rd14, $str$1;
	cvta.global.u64 	%rd15, %rd14;
	{ // callseq 1, 0
	.param .b64 param0;
	st.param.b64 	[param0], %rd15;
	.param .b64 param1;
	st.param.b64 	[param1], %rd4;
	.param .b32 retval0;
	call.uni (retval0), 
	vprintf, 
	(
	param0, 
	param1
	);
	ld.param.b32 	%r16, [retval0];
	} // callseq 1
	ret;

}


// ===== COMPILED SASS (sm_100) =====

	.target	sm_100

	.elftype	@"ET_EXEC"


//--------------------- .note.nv.tkinfo           --------------------------
	.section	.note.nv.tkinfo,"",@"SHT_NOTE"
	.sectionflags	@"SHF_NOTE_NV_TKINFO"
	.tkinfo
        /*0018*/ 	.word	0x00000002
        /*0030*/ 	.string	""
        /*0030*/ 	.string	"ptxas"
        /*0030*/ 	.string	"Cuda compilation tools, release 13.0, V13.0.88"
        /*0030*/ 	.string	"Build cuda_13.0.r13.0/compiler.36424714_0"
        /*0030*/ 	.string	"-arch sm_100 -m 64 "



//--------------------- .note.nv.cuinfo           --------------------------
	.section	.note.nv.cuinfo,"",@"SHT_NOTE"
	.sectionflags	@"SHF_NOTE_NV_CUINFO"
        /*0018*/ 	.short	0x0002
        /*001a*/ 	.short	0x0064
        /*001c*/ 	.short	0x0082
	.zero		2


//--------------------- .nv.info                  --------------------------
	.section	.nv.info,"",@"SHT_CUDA_INFO"
	.align	4


	//----- nvinfo : EIATTR_REGCOUNT
	.align		4
        /*0000*/ 	.byte	0x04, 0x2f
        /*0002*/ 	.short	(.L_6 - .L_5)
	.align		4
.L_5:
        /*0004*/ 	.word	index@(_Z8B10kermad)
        /*0008*/ 	.word	0x0000001b


	//----- nvinfo : EIATTR_FRAME_SIZE
	.align		4
.L_6:
        /*000c*/ 	.byte	0x04, 0x11
        /*000e*/ 	.short	(.L_8 - .L_7)
	.align		4
.L_7:
        /*0010*/ 	.word	index@($__internal_0_$__cuda_sm20_div_rn_f64_full)
        /*0014*/ 	.word	0x00000020


	//----- nvinfo : EIATTR_FRAME_SIZE
	.align		4
.L_8:
        /*0018*/ 	.byte	0x04, 0x11
        /*001a*/ 	.short	(.L_10 - .L_9)
	.align		4
.L_9:
        /*001c*/ 	.word	index@(_Z8B10kermad)
        /*0020*/ 	.word	0x00000020


	//----- nvinfo : EIATTR_MIN_STACK_SIZE
	.align		4
.L_10:
        /*0024*/ 	.byte	0x04, 0x12
        /*0026*/ 	.short	(.L_12 - .L_11)
	.align		4
.L_11:
        /*0028*/ 	.word	index@(_Z8B10kermad)
        /*002c*/ 	.word	0x00000020
.L_12:


//--------------------- .nv.compat                --------------------------
	.section	.nv.compat,"",@"SHT_CUDA_COMPAT_INFO"
	.align	4
        /*0000*/ 	.byte	0x02, 0x09, 0x00, 0x00, 0x02, 0x02, 0x01, 0x00, 0x02, 0x05, 0x05, 0x00, 0x03, 0x07, 0x01, 0x01
        /*0010*/ 	.byte	0x02, 0x03, 0x00, 0x00, 0x02, 0x06, 0x01, 0x00, 0x04, 0x0b, 0x08, 0x00, 0x01, 0x00, 0x00, 0x00
        /*0020*/ 	.byte	0x00, 0x00, 0x00, 0x00


//--------------------- .nv.info._Z8B10kermad     --------------------------
	.section	.nv.info._Z8B10kermad,"",@"SHT_CUDA_INFO"
	.sectionflags	@""
	.align	4


	//----- nvinfo : EIATTR_CUDA_API_VERSION
	.align		4
        /*0000*/ 	.byte	0x04, 0x37
        /*0002*/ 	.short	(.L_14 - .L_13)
.L_13:
        /*0004*/ 	.word	0x00000082


	//----- nvinfo : EIATTR_KPARAM_INFO
	.align		4
.L_14:
        /*0008*/ 	.byte	0x04, 0x17
        /*000a*/ 	.short	(.L_16 - .L_15)
.L_15:
        /*000c*/ 	.word	0x00000000
        /*0010*/ 	.short	0x0000
        /*0012*/ 	.short	0x0000
        /*0014*/ 	.byte	0x00, 0xf0, 0x21, 0x00


	//----- nvinfo : EIATTR_SPARSE_MMA_MASK
	.align		4
.L_16:
        /*0018*/ 	.byte	0x03, 0x50
        /*001a*/ 	.short	0x0000


	//----- nvinfo : EIATTR_MAXREG_COUNT
	.align		4
        /*001c*/ 	.byte	0x03, 0x1b
        /*001e*/ 	.short	0x00ff


	//----- nvinfo : EIATTR_EXTERNS
	.align		4
        /*0020*/ 	.byte	0x04, 0x0f
        /*0022*/ 	.short	(.L_18 - .L_17)


	//   ....[0]....
	.align		4
.L_17:
        /*0024*/ 	.word	index@(vprintf)


	//----- nvinfo : EIATTR_MERCURY_ISA_VERSION
	.align		4
.L_18:
        /*0028*/ 	.byte	0x03, 0x5f
        /*002a*/ 	.short	0x0101


	//----- nvinfo : EIATTR_VRC_CTA_INIT_COUNT
	.align		4
        /*002c*/ 	.byte	0x02, 0x4a
	.zero		1
	.zero		1


	//----- nvinfo : EIATTR_SYSCALL_OFFSETS
	.align		4
        /*0030*/ 	.byte	0x04, 0x46
        /*0032*/ 	.short	(.L_20 - .L_19)


	//   ....[0]....
.L_19:
        /*0034*/ 	.word	0x000002c0


	//   ....[1]....
        /*0038*/ 	.word	0x00000580


	//----- nvinfo : EIATTR_EXIT_INSTR_OFFSETS
	.align		4
.L_20:
        /*003c*/ 	.byte	0x04, 0x1c
        /*003e*/ 	.short	(.L_22 - .L_21)


	//   ....[0]....
.L_21:
        /*0040*/ 	.word	0x00000590


	//----- nvinfo : EIATTR_CRS_STACK_SIZE
	.align		4
.L_22:
        /*0044*/ 	.byte	0x04, 0x1e
        /*0046*/ 	.short	(.L_24 - .L_23)
.L_23:
        /*0048*/ 	.word	0x00000000


	//----- nvinfo : EIATTR_CBANK_PARAM_SIZE
	.align		4
.L_24:
        /*004c*/ 	.byte	0x03, 0x19
        /*004e*/ 	.short	0x0008


	//----- nvinfo : EIATTR_PARAM_CBANK
	.align		4
        /*0050*/ 	.byte	0x04, 0x0a
        /*0052*/ 	.short	(.L_26 - .L_25)
	.align		4
.L_25:
        /*0054*/ 	.word	index@(.nv.constant0._Z8B10kermad)
        /*0058*/ 	.short	0x0380
        /*005a*/ 	.short	0x0008


	//----- nvinfo : EIATTR_SW_WAR
	.align		4
.L_26:
        /*005c*/ 	.byte	0x04, 0x36
        /*005e*/ 	.short	(.L_28 - .L_27)
.L_27:
        /*0060*/ 	.word	0x00000008
.L_28:


//--------------------- .nv.callgraph             --------------------------
	.section	.nv.callgraph,"",@"SHT_CUDA_CALLGRAPH"
	.align	4
	.sectionentsize	8
	.align		4
        /*0000*/ 	.word	0x00000000
	.align		4
        /*0004*/ 	.word	0xffffffff
	.align		4
        /*0008*/ 	.word	index@(_Z8B10kermad)
	.align		4
        /*000c*/ 	.word	index@(vprintf)
	.align		4
        /*0010*/ 	.word	0x00000000
	.align		4
        /*0014*/ 	.word	0xfffffffe
	.align		4
        /*0018*/ 	.word	0x00000000
	.align		4
        /*001c*/ 	.word	0xfffffffd
	.align		4
        /*0020*/ 	.word	0x00000000
	.align		4
        /*0024*/ 	.word	0xfffffffc


//--------------------- .nv.constant4             --------------------------
	.section	.nv.constant4,"a",@progbits
	.align	8
	.align		8
.nv.constant4:
        /*0000*/ 	.dword	vprintf
	.align		8
        /*0008*/ 	.dword	b10_size
	.align		8
        /*0010*/ 	.dword	b10_ener
	.align		8
        /*0018*/ 	.dword	b10_kerm
	.align		8
        /*0020*/ 	.dword	$str
	.align		8
        /*0028*/ 	.dword	$str$1


//--------------------- .text._Z8B10kermad        --------------------------
	.section	.text._Z8B10kermad,"ax",@progbits
	.align	128
        .global         _Z8B10kermad
        .type           _Z8B10kermad,@function
        .size           _Z8B10kermad,(.L_x_12 - _Z8B10kermad)
        .other          _Z8B10kermad,@"STO_CUDA_ENTRY STV_DEFAULT"
_Z8B10kermad:
.text._Z8B10kermad:
[----:B------:R-:W0:Y:S08]  /*0000*/  LDC R1, c[0x0][0x37c] ;  /* 0x0000df00ff017b82 */ /* 0x000e300000000800 */
[----:B------:R-:W1:Y:S01]  /*0010*/  LDC.64 R4, c[0x4][0x8] ;  /* 0x01000200ff047b82 */ /* 0x000e620000000a00 */
[----:B------:R-:W1:Y:S01]  /*0020*/  LDCU.64 UR36, c[0x0][0x358] ;  /* 0x00006b00ff2477ac */ /* 0x000e620008000a00 */
[----:B0-----:R-:W-:-:S06]  /*0030*/  VIADD R1, R1, 0xffffffe0 ;  /* 0xffffffe001017836 */ /* 0x001fcc0000000000 */
[----:B------:R-:W0:Y:S01]  /*0040*/  LDC.64 R6, c[0x4][0x10] ;  /* 0x01000400ff067b82 */ /* 0x000e220000000a00 */
[----:B-1----:R-:W2:Y:S04]  /*0050*/  LDG.E R16, desc[UR36][R4.64] ;  /* 0x0000002404107981 */ /* 0x002ea8000c1e1900 */
[----:B0-----:R-:W5:Y:S01]  /*0060*/  LDG.E.64 R6, desc[UR36][R6.64] ;  /* 0x0000002406067981 */ /* 0x001f62000c1e1b00 */
[----:B------:R-:W0:Y:S01]  /*0070*/  LDCU UR4, c[0x0][0x2f8] ;  /* 0x00005f00ff0477ac */ /* 0x000e220008000800 */
[----:B------:R-:W-:Y:S01]  /*0080*/  IMAD.MOV.U32 R17, RZ, RZ, RZ ;  /* 0x000000ffff117224 */ /* 0x000fe200078e00ff */
[----:B------:R-:W1:Y:S01]  /*0090*/  LDCU UR5, c[0x0][0x2fc] ;  /* 0x00005f80ff0577ac */ /* 0x000e620008000800 */
[----:B0-----:R-:W-:-:S05]  /*00a0*/  IADD3 R18, P1, PT, R1, UR4, RZ ;  /* 0x0000000401127c10 */ /* 0x001fca000ff3e0ff */
[----:B-1----:R-:W-:Y:S01]  /*00b0*/  IMAD.X R2, RZ, RZ, UR5, P1 ;  /* 0x00000005ff027e24 */ /* 0x002fe200088e06ff */
[----:B--2---:R-:W-:-:S13]  /*00c0*/  ISETP.GE.AND P0, PT, R16, 0x3, PT ;  /* 0x000000031000780c */ /* 0x004fda0003f06270 */
[----:B------:R-:W-:Y:S05]  /*00d0*/  @!P0 BRA `(.L_x_0) ;  /* 0x00000000003c8947 */ /* 0x000fea0003800000 */
[----:B------:R-:W-:Y:S01]  /*00e0*/  VIADD R0, R16, 0xffffffff ;  /* 0xffffffff10007836 */ /* 0x000fe20000000000 */
[----:B------:R-:W-:Y:S01]  /*00f0*/  BSSY.RECONVERGENT B0, `(.L_x_0) ;  /* 0x000000d000007945 */ /* 0x000fe20003800200 */
[----:B------:R-:W-:Y:S01]  /*0100*/  IMAD.MOV.U32 R17, RZ, RZ, RZ ;  /* 0x000000ffff117224 */ /* 0x000fe200078e00ff */
[----:B------:R-:W0:Y:S01]  /*0110*/  LDCU.64 UR4, c[0x0][0x380] ;  /* 0x00007000ff0477ac */ /* 0x000e220008000a00 */
[----:B------:R-:W-:-:S07]  /*0120*/  IMAD.MOV.U32 R8, RZ, RZ, R0 ;  /* 0x000000ffff087224 */ /* 0x000fce00078e0000 */
.L_x_1:
[----:B------:R-:W-:-:S05]  /*0130*/  LEA.HI R3, R0, R17, RZ, 0x1f ;  /* 0x0000001100037211 */ /* 0x000fca00078ff8ff */
[----:B-----5:R-:W-:-:S06]  /*0140*/  IMAD.WIDE.U32 R4, R3, 0x8, R6 ;  /* 0x0000000803047825 */ /* 0x020fcc00078e0006 */
[----:B------:R-:W0:Y:S02]  /*0150*/  LD.E.64 R4, desc[UR36][R4.64] ;  /* 0x0000002404047980 */ /* 0x000e24000c101b00 */
[----:B0-----:R-:W-:-:S06]  /*0160*/  DSETP.GT.AND P0, PT, R4, UR4, PT ;  /* 0x0000000404007e2a */ /* 0x001fcc000bf04000 */
[----:B------:R-:W-:Y:S02]  /*0170*/  SEL R8, R3, R8, P0 ;  /* 0x0000000803087207 */ /* 0x000fe40000000000 */
[----:B------:R-:W-:-:S05]  /*0180*/  SEL R17, R17, R3, P0 ;  /* 0x0000000311117207 */ /* 0x000fca0000000000 */
[----:B------:R-:W-:-:S05]  /*0190*/  IMAD.IADD R0, R8, 0x1, -R17 ;  /* 0x0000000108007824 */ /* 0x000fca00078e0a11 */
[----:B------:R-:W-:-:S13]  /*01a0*/  ISETP.GT.AND P0, PT, R0, 0x1, PT ;  /* 0x000000010000780c */ /* 0x000fda0003f04270 */
[----:B------:R-:W-:Y:S05]  /*01b0*/  @P0 BRA `(.L_x_1) ;  /* 0xfffffffc00dc0947 */ /* 0x000fea000383ffff */
[----:B------:R-:W-:Y:S05]  /*01c0*/  BSYNC.RECONVERGENT B0 ;  /* 0x0000000000007941 */ /* 0x000fea0003800200 */
.L_x_0:
[----:B-----5:R-:W-:Y:S01]  /*01d0*/  IMAD.WIDE.U32 R12, R17, 0x8, R6 ;  /* 0x00000008110c7825 */ /* 0x020fe200078e0006 */
[----:B------:R-:W0:Y:S01]  /*01e0*/  LDC.64 R20, c[0x0][0x380] ;  /* 0x0000e000ff147b82 */ /* 0x000e220000000a00 */
[----:B------:R-:W-:Y:S01]  /*01f0*/  MOV R0, 0x0 ;  /* 0x0000000000007802 */ /* 0x000fe20000000f00 */
[----:B------:R-:W1:Y:S02]  /*0200*/  LDCU.64 UR4, c[0x4][0x20] ;  /* 0x01000400ff0477ac */ /* 0x000e640008000a00 */
[----:B------:R-:W2:Y:S04]  /*0210*/  LD.E.64 R8, desc[UR36][R12.64] ;  /* 0x000000240c087980 */ /* 0x000ea8000c101b00 */
[----:B------:R-:W2:Y:S01]  /*0220*/  LD.E.64 R10, desc[UR36][R12.64+0x8] ;  /* 0x000008240c0a7980 */ /* 0x000ea2000c101b00 */
[----:B------:R3:W4:Y:S01]  /*0230*/  LDC.64 R14, c[0x4][R0] ;  /* 0x01000000000e7b82 */ /* 0x0007220000000a00 */
[----:B------:R-:W-:-:S02]  /*0240*/  IMAD.MOV.U32 R6, RZ, RZ, R18 ;  /* 0x000000ffff067224 */ /* 0x000fc400078e0012 */
[----:B------:R3:W-:Y:S01]  /*0250*/  STL.64 [R1+0x8], R16 ;  /* 0x0000081001007387 */ /* 0x0007e20000100a00 */
[----:B------:R-:W-:Y:S02]  /*0260*/  IMAD.MOV.U32 R7, RZ, RZ, R2 ;  /* 0x000000ffff077224 */ /* 0x000fe400078e0002 */
[----:B-1----:R-:W-:Y:S02]  /*0270*/  IMAD.U32 R4, RZ, RZ, UR4 ;  /* 0x00000004ff047e24 */ /* 0x002fe4000f8e00ff */
[----:B------:R-:W-:Y:S01]  /*0280*/  IMAD.U32 R5, RZ, RZ, UR5 ;  /* 0x00000005ff057e24 */ /* 0x000fe2000f8e00ff */
[----:B0-----:R3:W-:Y:S04]  /*0290*/  STL.64 [R1], R20 ;  /* 0x0000001401007387 */ /* 0x0017e80000100a00 */
[----:B--2-4-:R3:W-:Y:S02]  /*02a0*/  STL.128 [R1+0x10], R8 ;  /* 0x0000100801007387 */ /* 0x0147e40000100c00 */
[----:B---3--:R-:W-:-:S07]  /*02b0*/  LEPC R20, `(.L_x_2) ;  /* 0x000000001014794e */ /* 0x008fce0000000000 */
[----:B------:R-:W-:Y:S05]  /*02c0*/  CALL.ABS.NOINC R14 ;  /* 0x000000000e007343 */ /* 0x000fea0003c00000 */
.L_x_2:
[----:B------:R-:W0:Y:S01]  /*02d0*/  LDC.64 R14, c[0x4][0x10] ;  /* 0x01000400ff0e7b82 */ /* 0x000e220000000a00 */
[----:B------:R-:W-:Y:S01]  /*02e0*/  IMAD.MOV.U32 R8, RZ, RZ, 0x1 ;  /* 0x00000001ff087424 */ /* 0x000fe200078e00ff */
[----:B------:R-:W1:Y:S01]  /*02f0*/  LDCU.64 UR4, c[0x0][0x380] ;  /* 0x00007000ff0477ac */ /* 0x000e620008000a00 */
[----:B0-----:R-:W2:Y:S02]  /*0300*/  LDG.E.64 R4, desc[UR36][R14.64] ;  /* 0x000000240e047981 */ /* 0x001ea4000c1e1b00 */
[----:B--2---:R-:W-:-:S05]  /*0310*/  IMAD.WIDE.U32 R4, R17, 0x8, R4 ;  /* 0x0000000811047825 */ /* 0x004fca00078e0004 */
[----:B------:R-:W2:Y:S04]  /*0320*/  LD.E.64 R10, desc[UR36][R4.64+0x8] ;  /* 0x00000824040a7980 */ /* 0x000ea8000c101b00 */
[----:B------:R-:W2:Y:S01]  /*0330*/  LD.E.64 R6, desc[UR36][R4.64] ;  /* 0x0000002404067980 */ /* 0x000ea2000c101b00 */
[----:B------:R-:W-:Y:S01]  /*0340*/  BSSY.RECONVERGENT B0, `(.L_x_3) ;  /* 0x0000012000007945 */ /* 0x000fe20003800200 */
[C---:B--2---:R-:W-:Y:S02]  /*0350*/  DADD R6, R10.reuse, -R6 ;  /* 0x000000000a067229 */ /* 0x044fe40000000806 */
[----:B-1----:R-:W-:-:S04]  /*0360*/  DADD R10, R10, -UR4 ;  /* 0x800000040a0a7e29 */ /* 0x002fc80008000000 */
[----:B------:R-:W0:Y:S06]  /*0370*/  MUFU.RCP64H R9, R7 ;  /* 0x0000000700097308 */ /* 0x000e2c0000001800 */
[----:B------:R-:W-:Y:S01]  /*0380*/  FSETP.GEU.AND P1, PT, |R11|, 6.5827683646048100446e-37, PT ;  /* 0x036000000b00780b */ /* 0x000fe20003f2e200 */
[----:B0-----:R-:W-:-:S08]  /*0390*/  DFMA R12, -R6, R8, 1 ;  /* 0x3ff00000060c742b */ /* 0x001fd00000000108 */
[----:B------:R-:W-:-:S08]  /*03a0*/  DFMA R12, R12, R12, R12 ;  /* 0x0000000c0c0c722b */ /* 0x000fd0000000000c */
[----:B------:R-:W-:-:S08]  /*03b0*/  DFMA R12, R8, R12, R8 ;  /* 0x0000000c080c722b */ /* 0x000fd00000000008 */
[----:B------:R-:W-:-:S08]  /*03c0*/  DFMA R8, -R6, R12, 1 ;  /* 0x3ff000000608742b */ /* 0x000fd0000000010c */
[----:B------:R-:W-:-:S08]  /*03d0*/  DFMA R8, R12, R8, R12 ;  /* 0x000000080c08722b */ /* 0x000fd0000000000c */
[----:B------:R-:W-:-:S08]  /*03e0*/  DMUL R4, R10, R8 ;  /* 0x000000080a047228 */ /* 0x000fd00000000000 */
[----:B------:R-:W-:-:S08]  /*03f0*/  DFMA R12, -R6, R4, R10 ;  /* 0x00000004060c722b */ /* 0x000fd0000000010a */
[----:B------:R-:W-:-:S10]  /*0400*/  DFMA R8, R8, R12, R4 ;  /* 0x0000000c0808722b */ /* 0x000fd40000000004 */
[----:B------:R-:W-:-:S05]  /*0410*/  FFMA R0, RZ, R7, R9 ;  /* 0x00000007ff007223 */ /* 0x000fca0000000009 */
[----:B------:R-:W-:-:S13]  /*0420*/  FSETP.GT.AND P0, PT, |R0|, 1.469367938527859385e-39, PT ;  /* 0x001000000000780b */ /* 0x000fda0003f04200 */
[----:B------:R-:W-:Y:S05]  /*0430*/  @P0 BRA P1, `(.L_x_4) ;  /* 0x0000000000080947 */ /* 0x000fea0000800000 */
[----:B------:R-:W-:-:S07]  /*0440*/  MOV R0, 0x460 ;  /* 0x0000046000007802 */ /* 0x000fce0000000f00 */
[----:B------:R-:W-:Y:S05]  /*0450*/  CALL.REL.NOINC `($__internal_0_$__cuda_sm20_div_rn_f64_full) ;  /* 0x0000000000507944 */ /* 0x000fea0003c00000 */
.L_x_4:
[----:B------:R-:W-:Y:S05]  /*0460*/  BSYNC.RECONVERGENT B0 ;  /* 0x0000000000007941 */ /* 0x000fea0003800200 */
.L_x_3:
[----:B------:R-:W0:Y:S01]  /*0470*/  LDC.64 R4, c[0x4][0x18] ;  /* 0x01000600ff047b82 */ /* 0x000e220000000a00 */
[----:B------:R-:W-:Y:S01]  /*0480*/  DADD R6, -R8, 1 ;  /* 0x3ff0000008067429 */ /* 0x000fe20000000100 */
[----:B------:R-:W-:Y:S01]  /*0490*/  MOV R0, 0x0 ;  /* 0x0000000000007802 */ /* 0x000fe20000000f00 */
[----:B------:R-:W1:Y:S01]  /*04a0*/  LDCU.64 UR4, c[0x4][0x28] ;  /* 0x01000500ff0477ac */ /* 0x000e620008000a00 */
[----:B0-----:R-:W2:Y:S02]  /*04b0*/  LDG.E.64 R4, desc[UR36][R4.64] ;  /* 0x0000002404047981 */ /* 0x001ea4000c1e1b00 */
[----:B--2---:R-:W-:-:S05]  /*04c0*/  IMAD.WIDE.U32 R12, R17, 0x8, R4 ;  /* 0x00000008110c7825 */ /* 0x004fca00078e0004 */
[----:B------:R-:W2:Y:S04]  /*04d0*/  LD.E.64 R14, desc[UR36][R12.64+0x8] ;  /* 0x000008240c0e7980 */ /* 0x000ea8000c101b00 */
[----:B------:R-:W3:Y:S01]  /*04e0*/  LD.E.64 R10, desc[UR36][R12.64] ;  /* 0x000000240c0a7980 */ /* 0x000ee2000c101b00 */
[----:B-1----:R-:W-:Y:S02]  /*04f0*/  IMAD.U32 R4, RZ, RZ, UR4 ;  /* 0x00000004ff047e24 */ /* 0x002fe4000f8e00ff */
[----:B------:R-:W-:Y:S01]  /*0500*/  IMAD.U32 R5, RZ, RZ, UR5 ;  /* 0x00000005ff057e24 */ /* 0x000fe2000f8e00ff */
[----:B--2---:R-:W-:Y:S01]  /*0510*/  DMUL R6, R6, R14 ;  /* 0x0000000e06067228 */ /* 0x004fe20000000000 */
[----:B------:R0:W1:Y:S07]  /*0520*/  LDC.64 R14, c[0x4][R0] ;  /* 0x01000000000e7b82 */ /* 0x00006e0000000a00 */
[----:B---3--:R-:W-:Y:S01]  /*0530*/  DFMA R10, R10, R8, R6 ;  /* 0x000000080a0a722b */ /* 0x008fe20000000006 */
[----:B------:R-:W-:-:S02]  /*0540*/  IMAD.MOV.U32 R6, RZ, RZ, R18 ;  /* 0x000000ffff067224 */ /* 0x000fc400078e0012 */
[----:B------:R-:W-:-:S04]  /*0550*/  IMAD.MOV.U32 R7, RZ, RZ, R2 ;  /* 0x000000ffff077224 */ /* 0x000fc800078e0002 */
[----:B------:R0:W-:Y:S04]  /*0560*/  STL.128 [R1], R8 ;  /* 0x0000000801007387 */ /* 0x0001e80000100c00 */
[----:B------:R-:W-:-:S07]  /*0570*/  LEPC R20, `(.L_x_5) ;  /* 0x000000001014794e */ /* 0x000fce0000000000 */
[----:B01----:R-:W-:Y:S05]  /*0580*/  CALL.ABS.NOINC R14 ;  /* 0x000000000e007343 */ /* 0x003fea0003c00000 */
.L_x_5:
[----:B------:R-:W-:Y:S05]  /*0590*/  EXIT ;  /* 0x000000000000794d */ /* 0x000fea0003800000 */
        .weak           $__internal_0_$__cuda_sm20_div_rn_f64_full
        .type           $__internal_0_$__cuda_sm20_div_rn_f64_full,@function
        .size           $__internal_0_$__cuda_sm20_div_rn_f64_full,(.L_x_12 - $__internal_0_$__cuda_sm20_div_rn_f64_full)
$__internal_0_$__cuda_sm20_div_rn_f64_full:
[C---:B------:R-:W-:Y:S01]  /*05a0*/  FSETP.GEU.AND P0, PT, |R7|.reuse, 1.469367938527859385e-39, PT ;  /* 0x001000000700780b */ /* 0x040fe20003f0e200 */
[----:B------:R-:W-:Y:S01]  /*05b0*/  IMAD.MOV.U32 R9, RZ, RZ, R11 ;  /* 0x000000ffff097224 */ /* 0x000fe200078e000b */
[C---:B------:R-:W-:Y:S01]  /*05c0*/  LOP3.LUT R4, R7.reuse, 0x800fffff, RZ, 0xc0, !PT ;  /* 0x800fffff07047812 */ /* 0x040fe200078ec0ff */
[----:B------:R-:W-:Y:S01]  /*05d0*/  IMAD.MOV.U32 R14, RZ, RZ, 0x1 ;  /* 0x00000001ff0e7424 */ /* 0x000fe200078e00ff */
[----:B------:R-:W-:Y:S01]  /*05e0*/  LOP3.LUT R16, R7, 0x7ff00000, RZ, 0xc0, !PT ;  /* 0x7ff0000007107812 */ /* 0x000fe200078ec0ff */
[----:B------:R-:W-:Y:S01]  /*05f0*/  IMAD.MOV.U32 R8, RZ, RZ, R10 ;  /* 0x000000ffff087224 */ /* 0x000fe200078e000a */
[----:B------:R-:W-:Y:S01]  /*0600*/  LOP3.LUT R5, R4, 0x3ff00000, RZ, 0xfc, !PT ;  /* 0x3ff0000004057812 */ /* 0x000fe200078efcff */
[----:B------:R-:W-:Y:S01]  /*0610*/  IMAD.MOV.U32 R4, RZ, RZ, R6 ;  /* 0x000000ffff047224 */ /* 0x000fe200078e0006 */
[C---:B------:R-:W-:Y:S01]  /*0620*/  FSETP.GEU.AND P2, PT, |R9|.reuse, 1.469367938527859385e-39, PT ;  /* 0x001000000900780b */ /* 0x040fe20003f4e200 */
[----:B------:R-:W-:Y:S01]  /*0630*/  BSSY.RECONVERGENT B1, `(.L_x_6) ;  /* 0x0000050000017945 */ /* 0x000fe20003800200 */
[----:B------:R-:W-:-:S03]  /*0640*/  LOP3.LUT R3, R9, 0x7ff00000, RZ, 0xc0, !PT ;  /* 0x7ff0000009037812 */ /* 0x000fc600078ec0ff */
[----:B------:R-:W-:Y:S01]  /*0650*/  @!P0 DMUL R4, R6, 8.98846567431157953865e+307 ;  /* 0x7fe0000006048828 */ /* 0x000fe20000000000 */
[----:B------:R-:W-:Y:S01]  /*0660*/  ISETP.GE.U32.AND P1, PT, R3, R16, PT ;  /* 0x000000100300720c */ /* 0x000fe20003f26070 */
[----:B------:R-:W-:-:S04]  /*0670*/  IMAD.MOV.U32 R19, RZ, RZ, R3 ;  /* 0x000000ffff137224 */ /* 0x000fc800078e0003 */
[----:B------:R-:W0:Y:S02]  /*0680*/  MUFU.RCP64H R15, R5 ;  /* 0x00000005000f7308 */ /* 0x000e240000001800 */
[----:B------:R-:W-:Y:S01]  /*0690*/  @!P2 LOP3.LUT R12, R7, 0x7ff00000, RZ, 0xc0, !PT ;  /* 0x7ff00000070ca812 */ /* 0x000fe200078ec0ff */
[----:B------:R-:W-:Y:S01]  /*06a0*/  @!P2 IMAD.MOV.U32 R22, RZ, RZ, RZ ;  /* 0x000000ffff16a224 */ /* 0x000fe200078e00ff */
[----:B------:R-:W-:Y:S02]  /*06b0*/  @!P0 LOP3.LUT R16, R5, 0x7ff00000, RZ, 0xc0, !PT ;  /* 0x7ff0000005108812 */ /* 0x000fe400078ec0ff */
[----:B------:R-:W-:Y:S01]  /*06c0*/  @!P2 ISETP.GE.U32.AND P3, PT, R3, R12, PT ;  /* 0x0000000c0300a20c */ /* 0x000fe20003f66070 */
[----:B------:R-:W-:Y:S02]  /*06d0*/  IMAD.MOV.U32 R12, RZ, RZ, 0x1ca00000 ;  /* 0x1ca00000ff0c7424 */ /* 0x000fe400078e00ff */
[----:B------:R-:W-:-:S03]  /*06e0*/  VIADD R24, R16, 0xffffffff ;  /* 0xffffffff10187836 */ /* 0x000fc60000000000 */
[----:B------:R-:W-:-:S04]  /*06f0*/  @!P2 SEL R13, R12, 0x63400000, !P3 ;  /* 0x634000000c0da807 */ /* 0x000fc80005800000 */
[----:B------:R-:W-:Y:S01]  /*0700*/  @!P2 LOP3.LUT R13, R13, 0x80000000, R9, 0xf8, !PT ;  /* 0x800000000d0da812 */ /* 0x000fe200078ef809 */
[----:B0-----:R-:W-:-:S03]  /*0710*/  DFMA R10, R14, -R4, 1 ;  /* 0x3ff000000e0a742b */ /* 0x001fc60000000804 */
[----:B------:R-:W-:-:S05]  /*0720*/  @!P2 LOP3.LUT R23, R13, 0x100000, RZ, 0xfc, !PT ;  /* 0x001000000d17a812 */ /* 0x000fca00078efcff */
[----:B------:R-:W-:-:S08]  /*0730*/  DFMA R10, R10, R10, R10 ;  /* 0x0000000a0a0a722b */ /* 0x000fd0000000000a */
[----:B------:R-:W-:Y:S01]  /*0740*/  DFMA R14, R14, R10, R14 ;  /* 0x0000000a0e0e722b */ /* 0x000fe2000000000e */
[----:B------:R-:W-:Y:S01]  /*0750*/  SEL R11, R12, 0x63400000, !P1 ;  /* 0x634000000c0b7807 */ /* 0x000fe20004800000 */
[----:B------:R-:W-:-:S03]  /*0760*/  IMAD.MOV.U32 R10, RZ, RZ, R8 ;  /* 0x000000ffff0a7224 */ /* 0x000fc600078e0008 */
[----:B------:R-:W-:-:S03]  /*0770*/  LOP3.LUT R11, R11, 0x800fffff, R9, 0xf8, !PT ;  /* 0x800fffff0b0b7812 */ /* 0x000fc600078ef809 */
[----:B------:R-:W-:-:S03]  /*0780*/  DFMA R20, R14, -R4, 1 ;  /* 0x3ff000000e14742b */ /* 0x000fc60000000804 */
[----:B------:R-:W-:-:S05]  /*0790*/  @!P2 DFMA R10, R10, 2, -R22 ;  /* 0x400000000a0aa82b */ /* 0x000fca0000000816 */
[----:B------:R-:W-:-:S05]  /*07a0*/  DFMA R14, R14, R20, R14 ;  /* 0x000000140e0e722b */ /* 0x000fca000000000e */
[----:B------:R-:W-:-:S03]  /*07b0*/  @!P2 LOP3.LUT R19, R11, 0x7ff00000, RZ, 0xc0, !PT ;  /* 0x7ff000000b13a812 */ /* 0x000fc600078ec0ff */
[----:B------:R-:W-:Y:S02]  /*07c0*/  DMUL R20, R14, R10 ;  /* 0x0000000a0e147228 */ /* 0x000fe40000000000 */
[----:B------:R-:W-:-:S05]  /*07d0*/  VIADD R13, R19, 0xffffffff ;  /* 0xffffffff130d7836 */ /* 0x000fca0000000000 */
[----:B------:R-:W-:Y:S01]  /*07e0*/  ISETP.GT.U32.AND P0, PT, R13, 0x7feffffe, PT ;  /* 0x7feffffe0d00780c */ /* 0x000fe20003f04070 */
[----:B------:R-:W-:-:S03]  /*07f0*/  DFMA R22, R20, -R4, R10 ;  /* 0x800000041416722b */ /* 0x000fc6000000000a */
[----:B------:R-:W-:-:S05]  /*0800*/  ISETP.GT.U32.OR P0, PT, R24, 0x7feffffe, P0 ;  /* 0x7feffffe1800780c */ /* 0x000fca0000704470 */
[----:B------:R-:W-:-:S08]  /*0810*/  DFMA R14, R14, R22, R20 ;  /* 0x000000160e0e722b */ /* 0x000fd00000000014 */
[----:B------:R-:W-:Y:S05]  /*0820*/  @P0 BRA `(.L_x_7) ;  /* 0x00000000006c0947 */ /* 0x000fea0003800000 */
[----:B------:R-:W-:-:S04]  /*0830*/  LOP3.LUT R16, R7, 0x7ff00000, RZ, 0xc0, !PT ;  /* 0x7ff0000007107812 */ /* 0x000fc800078ec0ff */
[CC--:B------:R-:W-:Y:S02]  /*0840*/  VIADDMNMX R8, R3.reuse, -R16.reuse, 0xb9600000, !PT ;  /* 0xb960000003087446 */ /* 0x0c0fe40007800910 */
[----:B------:R-:W-:Y:S02]  /*0850*/  ISETP.GE.U32.AND P0, PT, R3, R16, PT ;  /* 0x000000100300720c */ /* 0x000fe40003f06070 */
[----:B------:R-:W-:Y:S02]  /*0860*/  VIMNMX R8, PT, PT, R8, 0x46a00000, PT ;  /* 0x46a0000008087848 */ /* 0x000fe40003fe0100 */
[----:B------:R-:W-:-:S05]  /*0870*/  SEL R3, R12, 0x63400000, !P0 ;  /* 0x634000000c037807 */ /* 0x000fca0004000000 */
[----:B------:R-:W-:Y:S02]  /*0880*/  IMAD.IADD R3, R8, 0x1, -R3 ;  /* 0x0000000108037824 */ /* 0x000fe400078e0a03 */
[----:B------:R-:W-:Y:S02]  /*0890*/  IMAD.MOV.U32 R8, RZ, RZ, RZ ;  /* 0x000000ffff087224 */ /* 0x000fe400078e00ff */
[----:B------:R-:W-:-:S06]  /*08a0*/  VIADD R9, R3, 0x7fe00000 ;  /* 0x7fe0000003097836 */ /* 0x000fcc0000000000 */
[----:B------:R-:W-:-:S10]  /*08b0*/  DMUL R12, R14, R8 ;  /* 0x000000080e0c7228 */ /* 0x000fd40000000000 */
[----:B------:R-:W-:-:S13]  /*08c0*/  FSETP.GTU.AND P0, PT, |R13|, 1.469367938527859385e-39, PT ;  /* 0x001000000d00780b */ /* 0x000fda0003f0c200 */
[----:B------:R-:W-:Y:S05]  /*08d0*/  @P0 BRA `(.L_x_8) ;  /* 0x0000000000940947 */ /* 0x000fea0003800000 */
[----:B------:R-:W-:Y:S01]  /*08e0*/  DFMA R4, R14, -R4, R10 ;  /* 0x800000040e04722b */ /* 0x000fe2000000000a */
[----:B------:R-:W-:-:S09]  /*08f0*/  IMAD.MOV.U32 R8, RZ, RZ, RZ ;  /* 0x000000ffff087224 */ /* 0x000fd200078e00ff */
[C---:B------:R-:W-:Y:S02]  /*0900*/  FSETP.NEU.AND P0, PT, R5.reuse, RZ, PT ;  /* 0x000000ff0500720b */ /* 0x040fe40003f0d000 */
[----:B------:R-:W-:-:S04]  /*0910*/  LOP3.LUT R7, R5, 0x80000000, R7, 0x48, !PT ;  /* 0x8000000005077812 */ /* 0x000fc800078e4807 */
[----:B------:R-:W-:-:S07]  /*0920*/  LOP3.LUT R9, R7, R9, RZ, 0xfc, !PT ;  /* 0x0000000907097212 */ /* 0x000fce00078efcff */
[----:B------:R-:W-:Y:S05]  /*0930*/  @!P0 BRA `(.L_x_8) ;  /* 0x00000000007c8947 */ /* 0x000fea0003800000 */
[----:B------:R-:W-:Y:S01]  /*0940*/  IMAD.MOV R5, RZ, RZ, -R3 ;  /* 0x000000ffff057224 */ /* 0x000fe200078e0a03 */
[----:B------:R-:W-:Y:S01]  /*0950*/  DMUL.RP R8, R14, R8 ;  /* 0x000000080e087228 */ /* 0x000fe20000008000 */
[----:B------:R-:W-:Y:S01]  /*0960*/  IMAD.MOV.U32 R4, RZ, RZ, RZ ;  /* 0x000000ffff047224 */ /* 0x000fe200078e00ff */
[----:B------:R-:W-:-:S05]  /*0970*/  IADD3 R3, PT, PT, -R3, -0x43300000, RZ ;  /* 0xbcd0000003037810 */ /* 0x000fca0007ffe1ff */
[----:B------:R-:W-:-:S03]  /*0980*/  DFMA R4, R12, -R4, R14 ;  /* 0x800000040c04722b */ /* 0x000fc6000000000e */
[----:B------:R-:W-:-:S07]  /*0990*/  LOP3.LUT R7, R9, R7, RZ, 0x3c, !PT ;  /* 0x0000000709077212 */ /* 0x000fce00078e3cff */
[----:B------:R-:W-:-:S04]  /*09a0*/  FSETP.NEU.AND P0, PT, |R5|, R3, PT ;  /* 0x000000030500720b */ /* 0x000fc80003f0d200 */
[----:B------:R-:W-:Y:S02]  /*09b0*/  FSEL R12, R8, R12, !P0 ;  /* 0x0000000c080c7208 */ /* 0x000fe40004000000 */
[----:B------:R-:W-:Y:S01]  /*09c0*/  FSEL R13, R7, R13, !P0 ;  /* 0x0000000d070d7208 */ /* 0x000fe20004000000 */
[----:B------:R-:W-:Y:S06]  /*09d0*/  BRA `(.L_x_8) ;  /* 0x0000000000547947 */ /* 0x000fec0003800000 */
.L_x_7:
[----:B------:R-:W-:-:S14]  /*09e0*/  DSETP.NAN.AND P0, PT, R8, R8, PT ;  /* 0x000000080800722a */ /* 0x000fdc0003f08000 */
[----:B------:R-:W-:Y:S05]  /*09f0*/  @P0 BRA `(.L_x_9) ;  /* 0x0000000000440947 */ /* 0x000fea0003800000 */
[----:B------:R-:W-:-:S14]  /*0a00*/  DSETP.NAN.AND P0, PT, R6, R6, PT ;  /* 0x000000060600722a */ /* 0x000fdc0003f08000 */
[----:B------:R-:W-:Y:S05]  /*0a10*/  @P0 BRA `(.L_x_10) ;  /* 0x0000000000300947 */ /* 0x000fea0003800000 */
[----:B------:R-:W-:Y:S01]  /*0a20*/  ISETP.NE.AND P0, PT, R19, R16, PT ;  /* 0x000000101300720c */ /* 0x000fe20003f05270 */
[----:B------:R-:W-:Y:S02]  /*0a30*/  IMAD.MOV.U32 R12, RZ, RZ, 0x0 ;  /* 0x00000000ff0c7424 */ /* 0x000fe400078e00ff */
[----:B------:R-:W-:-:S10]  /*0a40*/  IMAD.MOV.U32 R13, RZ, RZ, -0x80000 ;  /* 0xfff80000ff0d7424 */ /* 0x000fd400078e00ff */
[----:B------:R-:W-:Y:S05]  /*0a50*/  @!P0 BRA `(.L_x_8) ;  /* 0x0000000000348947 */ /* 0x000fea0003800000 */
[----:B------:R-:W-:Y:S02]  /*0a60*/  ISETP.NE.AND P0, PT, R19, 0x7ff00000, PT ;  /* 0x7ff000001300780c */ /* 0x000fe40003f05270 */
[----:B------:R-:W-:Y:S02]  /*0a70*/  LOP3.LUT R13, R9, 0x80000000, R7, 0x48, !PT ;  /* 0x80000000090d7812 */ /* 0x000fe400078e4807 */
[----:B------:R-:W-:-:S13]  /*0a80*/  ISETP.EQ.OR P0, PT, R16, RZ, !P0 ;  /* 0x000000ff1000720c */ /* 0x000fda0004702670 */
[----:B------:R-:W-:Y:S01]  /*0a90*/  @P0 LOP3.LUT R3, R13, 0x7ff00000, RZ, 0xfc, !PT ;  /* 0x7ff000000d030812 */ /* 0x000fe200078efcff */
[----:B------:R-:W-:Y:S02]  /*0aa0*/  @!P0 IMAD.MOV.U32 R12, RZ, RZ, RZ ;  /* 0x000000ffff0c8224 */ /* 0x000fe400078e00ff */
[----:B------:R-:W-:Y:S02]  /*0ab0*/  @P0 IMAD.MOV.U32 R12, RZ, RZ, RZ ;  /* 0x000000ffff0c0224 */ /* 0x000fe400078e00ff */
[----:B------:R-:W-:Y:S01]  /*0ac0*/  @P0 IMAD.MOV.U32 R13, RZ, RZ, R3 ;  /* 0x000000ffff0d0224 */ /* 0x000fe200078e0003 */
[----:B------:R-:W-:Y:S06]  /*0ad0*/  BRA `(.L_x_8) ;  /* 0x0000000000147947 */ /* 0x000fec0003800000 */
.L_x_10:
[----:B------:R-:W-:Y:S01]  /*0ae0*/  LOP3.LUT R13, R7, 0x80000, RZ, 0xfc, !PT ;  /* 0x00080000070d7812 */ /* 0x000fe200078efcff */
[----:B------:R-:W-:Y:S01]  /*0af0*/  IMAD.MOV.U32 R12, RZ, RZ, R6 ;  /* 0x000000ffff0c7224 */ /* 0x000fe200078e0006 */
[----:B------:R-:W-:Y:S06]  /*0b00*/  BRA `(.L_x_8) ;  /* 0x0000000000087947 */ /* 0x000fec0003800000 */
.L_x_9:
[----:B------:R-:W-:Y:S01]  /*0b10*/  LOP3.LUT R13, R9, 0x80000, RZ, 0xfc, !PT ;  /* 0x00080000090d7812 */ /* 0x000fe200078efcff */
[----:B------:R-:W-:-:S07]  /*0b20*/  IMAD.MOV.U32 R12, RZ, RZ, R8 ;  /* 0x000000ffff0c7224 */ /* 0x000fce00078e0008 */
.L_x_8:
[----:B------:R-:W-:Y:S05]  /*0b30*/  BSYNC.RECONVERGENT B1 ;  /* 0x0000000000017941 */ /* 0x000fea0003800200 */
.L_x_6:
[----:B------:R-:W-:Y:S02]  /*0b40*/  IMAD.MOV.U32 R4, RZ, RZ, R0 ;  /* 0x000000ffff047224 */ /* 0x000fe400078e0000 */
[----:B------:R-:W-:Y:S02]  /*0b50*/  IMAD.MOV.U32 R5, RZ, RZ, 0x0 ;  /* 0x00000000ff057424 */ /* 0x000fe400078e00ff */
[----:B------:R-:W-:Y:S02]  /*0b60*/  IMAD.MOV.U32 R8, RZ, RZ, R12 ;  /* 0x000000ffff087224 */ /* 0x000fe400078e000c */
[----:B------:R-:W-:Y:S01]  /*0b70*/  IMAD.MOV.U32 R9, RZ, RZ, R13 ;  /* 0x000000ffff097224 */ /* 0x000fe200078e000d */
[----:B------:R-:W-:Y:S06]  /*0b80*/  RET.REL.NODEC R4 `(_Z8B10kermad) ;  /* 0xfffffff4041c7950 */ /* 0x000fec0003c3ffff */
.L_x_11:
[----:B------:R-:W-:-:S00]  /*0b90*/  BRA `(.L_x_11) ;  /* 0xfffffffc00fc7947 */ /* 0x000fc0000383ffff */
[----:B------:R-:W-:-:S00]  /*0ba0*/  NOP ;  /* 0x0000000000007918 */ /* 0x000fc00000000000 */
        /* <DEDUP_REMOVED lines=13> */
.L_x_12:


//--------------------- .nv.global.init           --------------------------
	.section	.nv.global.init,"aw",@progbits
.nv.global.init:
	.type		$str$1,@object
	.size		$str$1,($str - $str$1)
$str$1:
        /*0000*/ 	.byte	0x20, 0x77, 0x65, 0x69, 0x74, 0x3d, 0x25, 0x2e, 0x34, 0x6c, 0x66, 0x20, 0x20, 0x6b, 0x65, 0x72
        /*0010*/ 	.byte	0x6d, 0x61, 0x3d, 0x25, 0x2e, 0x35, 0x6c, 0x65, 0x0a, 0x00
	.type		$str,@object
	.size		$str,(.L_3 - $str)
$str:
        /*001a*/ 	.byte	0x45, 0x3d, 0x25, 0x2e, 0x32, 0x6c, 0x65, 0x20, 0x73, 0x69, 0x7a, 0x65, 0x3d, 0x25, 0x64, 0x20
        /*002a*/ 	.byte	0x69, 0x67, 0x3d, 0x25, 0x64, 0x20, 0x45, 0x30, 0x3d, 0x25, 0x2e, 0x32, 0x6c, 0x65, 0x20, 0x25
        /*003a*/ 	.byte	0x2e, 0x32, 0x6c, 0x65, 0x0a, 0x00
.L_3:


//--------------------- .nv.shared.reserved.0     --------------------------
	.section	.nv.shared.reserved.0,"aw",@nobits
	.weak		__nv_reservedSMEM_offset_0_alias
	.size		__nv_reservedSMEM_offset_0_alias, 0, 64
	.other		__nv_reservedSMEM_offset_0_alias,@"STO_CUDA_RESERVED_SHARED STV_DEFAULT"
__nv_reservedSMEM_offset_0_alias:
	.zero		0
	.zero		64


//--------------------- .nv.global                --------------------------
	.section	.nv.global,"aw",@nobits
	.align	8
.nv.global:
	.type		b10_kerm,@object
	.size		b10_kerm,(b10_ener - b10_kerm)
b10_kerm:
	.zero		8
	.type		b10_ener,@object
	.size		b10_ener,(b10_size - b10_ener)
b10_ener:
	.zero		8
	.type		b10_size,@object
	.size		b10_size,(.L_0 - b10_size)
b10_size:
	.zero		4
.L_0:


//--------------------- .nv.constant0._Z8B10kermad --------------------------
	.section	.nv.constant0._Z8B10kermad,"a",@progbits
	.sectionflags	@""
	.align	4
.nv.constant0._Z8B10kermad:
	.zero		904


//--------------------- SYMBOLS --------------------------

	.type		.nv.reservedSmem.offset0,@object
	.size		.nv.reservedSmem.offset0,0x4
	.type		vprintf,@function
